	.headerflags	@"EF_CUDA_TEXMODE_UNIFIED EF_CUDA_64BIT_ADDRESS EF_CUDA_ACCELERATORS EF_CUDA_SM90 EF_CUDA_VIRTUAL_SM(EF_CUDA_SM90)"
	.elftype	@"ET_EXEC"


//--------------------- .nv.info                  --------------------------
	.section	.nv.info,"",@"SHT_CUDA_INFO"
	.align	4


	//----- nvinfo : EIATTR_REGCOUNT
	.align		4
        /*0000*/ 	.byte	0x04, 0x2f
        /*0002*/ 	.short	(.L_1 - .L_0)
	.align		4
.L_0:
        /*0004*/ 	.word	index@(triton_poi_fused__softmax_14)
        /*0008*/ 	.word	0x0000000e


	//----- nvinfo : EIATTR_MIN_STACK_SIZE
	.align		4
.L_1:
        /*000c*/ 	.byte	0x04, 0x12
        /*000e*/ 	.short	(.L_3 - .L_2)
	.align		4
.L_2:
        /*0010*/ 	.word	index@(triton_poi_fused__softmax_14)
        /*0014*/ 	.word	0x00000000


	//----- nvinfo : EIATTR_FRAME_SIZE
	.align		4
.L_3:
        /*0018*/ 	.byte	0x04, 0x11
        /*001a*/ 	.short	(.L_5 - .L_4)
	.align		4
.L_4:
        /*001c*/ 	.word	index@(triton_poi_fused__softmax_14)
        /*0020*/ 	.word	0x00000000


	//----- nvinfo : EIATTR_MIN_STACK_SIZE
	.align		4
.L_5:
        /*0024*/ 	.byte	0x04, 0x12
        /*0026*/ 	.short	(.L_7 - .L_6)
	.align		4
.L_6:
        /*0028*/ 	.word	index@(triton_poi_fused__softmax_14)
        /*002c*/ 	.word	0x00000000
.L_7:


//--------------------- .nv.info.triton_poi_fused__softmax_14 --------------------------
	.section	.nv.info.triton_poi_fused__softmax_14,"",@"SHT_CUDA_INFO"
	.sectionflags	@""
	.align	4


	//----- nvinfo : EIATTR_CUDA_API_VERSION
	.align		4
        /*0000*/ 	.byte	0x04, 0x37
        /*0002*/ 	.short	(.L_9 - .L_8)
.L_8:
        /*0004*/ 	.word	0x0000007c


	//----- nvinfo : EIATTR_KPARAM_INFO
	.align		4
.L_9:
        /*0008*/ 	.byte	0x04, 0x17
        /*000a*/ 	.short	(.L_11 - .L_10)
.L_10:
        /*000c*/ 	.word	0x00000000
        /*0010*/ 	.short	0x0002
        /*0012*/ 	.short	0x0010
        /*0014*/ 	.byte	0x00, 0xf0, 0x11, 0x00


	//----- nvinfo : EIATTR_KPARAM_INFO
	.align		4
.L_11:
        /*0018*/ 	.byte	0x04, 0x17
        /*001a*/ 	.short	(.L_13 - .L_12)
.L_12:
        /*001c*/ 	.word	0x00000000
        /*0020*/ 	.short	0x0001
        /*0022*/ 	.short	0x0008
        /*0024*/ 	.byte	0x00, 0xf4, 0x21, 0x00


	//----- nvinfo : EIATTR_KPARAM_INFO
	.align		4
.L_13:
        /*0028*/ 	.byte	0x04, 0x17
        /*002a*/ 	.short	(.L_15 - .L_14)
.L_14:
        /*002c*/ 	.word	0x00000000
        /*0030*/ 	.short	0x0000
        /*0032*/ 	.short	0x0000
        /*0034*/ 	.byte	0x00, 0xf4, 0x21, 0x00


	//----- nvinfo : EIATTR_SPARSE_MMA_MASK
	.align		4
.L_15:
        /*0038*/ 	.byte	0x03, 0x50
        /*003a*/ 	.short	0x0000


	//----- nvinfo : EIATTR_MAXREG_COUNT
	.align		4
        /*003c*/ 	.byte	0x03, 0x1b
        /*003e*/ 	.short	0x00ff


	//----- nvinfo : EIATTR_EXIT_INSTR_OFFSETS
	.align		4
        /*0040*/ 	.byte	0x04, 0x1c
        /*0042*/ 	.short	(.L_17 - .L_16)


	//   ....[0]....
.L_16:
        /*0044*/ 	.word	0x00000240


	//   ....[1]....
        /*0048*/ 	.word	0x00000260


	//----- nvinfo : EIATTR_REQNTID
	.align		4
.L_17:
        /*004c*/ 	.byte	0x04, 0x10
        /*004e*/ 	.short	(.L_19 - .L_18)
.L_18:
        /*0050*/ 	.word	0x00000080
        /*0054*/ 	.word	0x00000001
        /*0058*/ 	.word	0x00000001


	//----- nvinfo : EIATTR_CBANK_PARAM_SIZE
	.align		4
.L_19:
        /*005c*/ 	.byte	0x03, 0x19
        /*005e*/ 	.short	0x0014


	//----- nvinfo : EIATTR_PARAM_CBANK
	.align		4
        /*0060*/ 	.byte	0x04, 0x0a
        /*0062*/ 	.short	(.L_21 - .L_20)
	.align		4
.L_20:
        /*0064*/ 	.word	index@(.nv.constant0.triton_poi_fused__softmax_14)
        /*0068*/ 	.short	0x0210
        /*006a*/ 	.short	0x0014


	//----- nvinfo : EIATTR_SW_WAR
	.align		4
.L_21:
        /*006c*/ 	.byte	0x04, 0x36
        /*006e*/ 	.short	(.L_23 - .L_22)
.L_22:
        /*0070*/ 	.word	0x00000008
.L_23:


//--------------------- .nv.callgraph             --------------------------
	.section	.nv.callgraph,"",@"SHT_CUDA_CALLGRAPH"
	.align	4
	.sectionentsize	8
	.align		4
        /*0000*/ 	.word	0x00000000
	.align		4
        /*0004*/ 	.word	0xffffffff
	.align		4
        /*0008*/ 	.word	0x00000000
	.align		4
        /*000c*/ 	.word	0xfffffffe
	.align		4
        /*0010*/ 	.word	0x00000000
	.align		4
        /*0014*/ 	.word	0xfffffffd
	.align		4
        /*0018*/ 	.word	0x00000000
	.align		4
        /*001c*/ 	.word	0xfffffffc


//--------------------- .text.triton_poi_fused__softmax_14 --------------------------
	.section	.text.triton_poi_fused__softmax_14,"ax",@progbits
	.align	128
        .global         triton_poi_fused__softmax_14
        .type           triton_poi_fused__softmax_14,@function
        .size           triton_poi_fused__softmax_14,(.L_x_1 - triton_poi_fused__softmax_14)
        .other          triton_poi_fused__softmax_14,@"STO_CUDA_ENTRY STV_DEFAULT"
triton_poi_fused__softmax_14:
.text.triton_poi_fused__softmax_14:
[----:B------:R-:W0:Y:S02]  /*0000*/  LDC R1, c[0x0][0x28] ;  /* 0x00000a00ff017b82 */ /* 0x000e240000000800 */
[----:B------:R-:W1:Y:S01]  /*0010*/  S2R R0, SR_TID.X ;  /* 0x0000000000007919 */ /* 0x000e620000002100 */
[----:B------:R-:W2:Y:S01]  /*0020*/  LDC.64 R2, c[0x0][0x210] ;  /* 0x00008400ff027b82 */ /* 0x000ea20000000a00 */
[----:B------:R-:W-:Y:S01]  /*0030*/  CS2R R6, SRZ ;  /* 0x0000000000067805 */ /* 0x000fe2000001ff00 */
[----:B------:R-:W-:Y:S01]  /*0040*/  ULDC.64 UR4, c[0x0][0x208] ;  /* 0x0000820000047ab9 */ /* 0x000fe20000000a00 */
[----:B------:R-:W3:Y:S01]  /*0050*/  S2R R9, SR_CTAID.X ;  /* 0x0000000000097919 */ /* 0x000ee20000002500 */
[----:B------:R-:W-:Y:S02]  /*0060*/  MOV R8, RZ ;  /* 0x000000ff00087202 */ /* 0x000fe40000000f00 */
[----:B-1----:R-:W-:Y:S02]  /*0070*/  LOP3.LUT R0, R0, 0x7f, RZ, 0xc0, !PT ;  /* 0x0000007f00007812 */ /* 0x002fe400078ec0ff */
[----:B---3--:R-:W-:Y:S02]  /*0080*/  SHF.R.S32.HI R4, RZ, 0x18, R9 ;  /* 0x00000018ff047819 */ /* 0x008fe40000011409 */
[----:B------:R-:W-:-:S02]  /*0090*/  LEA R9, R9, R0, 0x7 ;  /* 0x0000000009097211 */ /* 0x000fc400078e38ff */
[----:B------:R-:W-:Y:S02]  /*00a0*/  SGXT R0, R4, 0x1 ;  /* 0x000000010400781a */ /* 0x000fe40000000200 */
[----:B------:R-:W-:Y:S02]  /*00b0*/  ISETP.GE.AND P2, PT, R9, 0x100, PT ;  /* 0x000001000900780c */ /* 0x000fe40003f46270 */
[----:B------:R-:W-:-:S04]  /*00c0*/  LEA.HI R0, R0, R9, RZ, 0x2 ;  /* 0x0000000900007211 */ /* 0x000fc800078f10ff */
[----:B------:R-:W-:Y:S01]  /*00d0*/  LOP3.LUT R5, R0, 0xfffffffc, RZ, 0xc0, !PT ;  /* 0xfffffffc00057812 */ /* 0x000fe200078ec0ff */
[----:B------:R-:W-:-:S04]  /*00e0*/  HFMA2.MMA R0, -RZ, RZ, 0, 0 ;  /* 0x00000000ff007435 */ /* 0x000fc800000001ff */
[----:B--2---:R-:W-:-:S05]  /*00f0*/  IMAD.WIDE R4, R5, 0x4, R2 ;  /* 0x0000000405047825 */ /* 0x004fca00078e0202 */
[----:B------:R-:W2:Y:S04]  /*0100*/  @!P2 LDG.E.EL R7, desc[UR4][R4.64+0x4] ;  /* 0x000004040407a981 */ /* 0x000ea8000c2e1900 */
[----:B------:R-:W2:Y:S04]  /*0110*/  @!P2 LDG.E.EL R0, desc[UR4][R4.64] ;  /* 0x000000040400a981 */ /* 0x000ea8000c2e1900 */
[----:B------:R-:W3:Y:S04]  /*0120*/  @!P2 LDG.E.EL R6, desc[UR4][R4.64+0x8] ;  /* 0x000008040406a981 */ /* 0x000ee8000c2e1900 */
[----:B------:R-:W4:Y:S01]  /*0130*/  @!P2 LDG.E.EL R8, desc[UR4][R4.64+0xc] ;  /* 0x00000c040408a981 */ /* 0x000f22000c2e1900 */
[----:B------:R-:W-:Y:S01]  /*0140*/  HFMA2.MMA R11, -RZ, RZ, 0, 0 ;  /* 0x00000000ff0b7435 */ /* 0x000fe200000001ff */
[----:B------:R-:W-:-:S09]  /*0150*/  IMAD.WIDE R2, R9, 0x4, R2 ;  /* 0x0000000409027825 */ /* 0x000fd200078e0202 */
[----:B------:R-:W5:Y:S01]  /*0160*/  @!P2 LDG.E R11, desc[UR4][R2.64] ;  /* 0x00000004020ba981 */ /* 0x000f62000c1e1900 */
[----:B--2---:R-:W-:-:S04]  /*0170*/  FADD R7, R7, R0 ;  /* 0x0000000007077221 */ /* 0x004fc80000000000 */
[----:B---3--:R-:W-:-:S04]  /*0180*/  FADD R7, R7, R6 ;  /* 0x0000000607077221 */ /* 0x008fc80000000000 */
[----:B----4-:R-:W-:Y:S02]  /*0190*/  FADD R8, R7, R8 ;  /* 0x0000000807087221 */ /* 0x010fe40000000000 */
[----:B------:R-:W1:Y:S03]  /*01a0*/  LDC.64 R6, c[0x0][0x218] ;  /* 0x00008600ff067b82 */ /* 0x000e660000000a00 */
[C---:B------:R-:W-:Y:S02]  /*01b0*/  FSETP.GT.AND P0, PT, |R8|.reuse, 8.50705917302346158658e+37, PT ;  /* 0x7e8000000800780b */ /* 0x040fe40003f04200 */
[----:B------:R-:W-:-:S11]  /*01c0*/  FSETP.GEU.AND P1, PT, |R8|, 1.175494350822287508e-38, PT ;  /* 0x008000000800780b */ /* 0x000fd60003f2e200 */
[----:B------:R-:W-:-:S04]  /*01d0*/  @P0 FMUL R8, R8, 0.25 ;  /* 0x3e80000008080820 */ /* 0x000fc80000400000 */
[----:B------:R-:W-:-:S06]  /*01e0*/  @!P1 FMUL R8, R8, 16777216 ;  /* 0x4b80000008089820 */ /* 0x000fcc0000400000 */
[----:B------:R-:W2:Y:S01]  /*01f0*/  MUFU.RCP R8, R8 ;  /* 0x0000000800087308 */ /* 0x000ea20000001000 */
[----:B-----5:R-:W-:-:S04]  /*0200*/  @P0 FMUL R11, R11, 0.25 ;  /* 0x3e8000000b0b0820 */ /* 0x020fc80000400000 */
[----:B------:R-:W-:Y:S01]  /*0210*/  @!P1 FMUL R11, R11, 16777216 ;  /* 0x4b8000000b0b9820 */ /* 0x000fe20000400000 */
[----:B-1----:R-:W-:-:S04]  /*0220*/  IMAD.WIDE R2, R9, 0x4, R6 ;  /* 0x0000000409027825 */ /* 0x002fc800078e0206 */
[----:B--2---:R-:W-:Y:S01]  /*0230*/  FMUL R11, R8, R11 ;  /* 0x0000000b080b7220 */ /* 0x004fe20000400000 */
[----:B------:R-:W-:Y:S06]  /*0240*/  @P2 EXIT ;  /* 0x000000000000294d */ /* 0x000fec0003800000 */
[----:B------:R-:W-:Y:S01]  /*0250*/  STG.E desc[UR4][R2.64], R11 ;  /* 0x0000000b02007986 */ /* 0x000fe2000c101904 */
[----:B------:R-:W-:Y:S05]  /*0260*/  EXIT ;  /* 0x000000000000794d */ /* 0x000fea0003800000 */
.L_x_0:
[----:B------:R-:W-:-:S00]  /*0270*/  BRA `(.L_x_0) ;  /* 0xfffffffc00fc7947 */ /* 0x000fc0000383ffff */
[----:B------:R-:W-:-:S00]  /*0280*/  NOP ;  /* 0x0000000000007918 */ /* 0x000fc00000000000 */
[----:B------:R-:W-:-:S00]  /*0290*/  NOP ;  /* 0x0000000000007918 */ /* 0x000fc00000000000 */
[----:B------:R-:W-:-:S00]  /*02a0*/  NOP ;  /* 0x0000000000007918 */ /* 0x000fc00000000000 */
[----:B------:R-:W-:-:S00]  /*02b0*/  NOP ;  /* 0x0000000000007918 */ /* 0x000fc00000000000 */
[----:B------:R-:W-:-:S00]  /*02c0*/  NOP ;  /* 0x0000000000007918 */ /* 0x000fc00000000000 */
[----:B------:R-:W-:-:S00]  /*02d0*/  NOP ;  /* 0x0000000000007918 */ /* 0x000fc00000000000 */
[----:B------:R-:W-:-:S00]  /*02e0*/  NOP ;  /* 0x0000000000007918 */ /* 0x000fc00000000000 */
[----:B------:R-:W-:-:S00]  /*02f0*/  NOP ;  /* 0x0000000000007918 */ /* 0x000fc00000000000 */
.L_x_1:


//--------------------- .nv.constant0.triton_poi_fused__softmax_14 --------------------------
	.section	.nv.constant0.triton_poi_fused__softmax_14,"a",@progbits
	.sectionflags	@""
	.align	4
.nv.constant0.triton_poi_fused__softmax_14:
	.zero		548
